//
// Generated by NVIDIA NVVM Compiler
//
// Compiler Build ID: CL-36424714
// Cuda compilation tools, release 13.0, V13.0.88
// Based on NVVM 20.0.0
//

.version 9.0
.target sm_100
.address_size 64

	// .globl	_Z10matrix_mulPfS_S_ii

.visible .entry _Z10matrix_mulPfS_S_ii(
	.param .u64 .ptr .align 1 _Z10matrix_mulPfS_S_ii_param_0,
	.param .u64 .ptr .align 1 _Z10matrix_mulPfS_S_ii_param_1,
	.param .u64 .ptr .align 1 _Z10matrix_mulPfS_S_ii_param_2,
	.param .u32 _Z10matrix_mulPfS_S_ii_param_3,
	.param .u32 _Z10matrix_mulPfS_S_ii_param_4
)
{
	.reg .pred 	%p<11>;
	.reg .b32 	%r<38>;
	.reg .b32 	%f<112>;
	.reg .b64 	%rd<31>;

	ld.param.u64 	%rd10, [_Z10matrix_mulPfS_S_ii_param_0];
	ld.param.u64 	%rd11, [_Z10matrix_mulPfS_S_ii_param_1];
	ld.param.u64 	%rd12, [_Z10matrix_mulPfS_S_ii_param_2];
	ld.param.u32 	%r24, [_Z10matrix_mulPfS_S_ii_param_3];
	ld.param.u32 	%r23, [_Z10matrix_mulPfS_S_ii_param_4];
	cvta.to.global.u64 	%rd1, %rd12;
	cvta.to.global.u64 	%rd2, %rd11;
	mov.u32 	%r25, %ctaid.x;
	mov.u32 	%r26, %ntid.x;
	mov.u32 	%r27, %tid.x;
	mad.lo.s32 	%r1, %r25, %r26, %r27;
	setp.ge.s32 	%p1, %r1, %r24;
	@%p1 bra 	$L__BB0_15;
	setp.lt.s32 	%p2, %r23, 1;
	mov.f32 	%f111, 0f00000000;
	@%p2 bra 	$L__BB0_14;
	mul.lo.s32 	%r2, %r23, %r1;
	and.b32  	%r3, %r23, 15;
	setp.lt.u32 	%p3, %r23, 16;
	mov.f32 	%f111, 0f00000000;
	mov.b32 	%r34, 0;
	@%p3 bra 	$L__BB0_5;
	and.b32  	%r34, %r23, 2147483632;
	neg.s32 	%r32, %r34;
	add.s64 	%rd3, %rd2, 32;
	add.s64 	%rd29, %rd1, 32;
	mov.f32 	%f111, 0f00000000;
	mov.u32 	%r31, %r2;
$L__BB0_4:
	.pragma "nounroll";
	mul.wide.s32 	%rd13, %r31, 4;
	add.s64 	%rd14, %rd3, %rd13;
	ld.global.f32 	%f18, [%rd14+-32];
	ld.global.f32 	%f19, [%rd29+-32];
	fma.rn.f32 	%f20, %f18, %f19, %f111;
	ld.global.f32 	%f21, [%rd14+-28];
	ld.global.f32 	%f22, [%rd29+-28];
	fma.rn.f32 	%f23, %f21, %f22, %f20;
	ld.global.f32 	%f24, [%rd14+-24];
	ld.global.f32 	%f25, [%rd29+-24];
	fma.rn.f32 	%f26, %f24, %f25, %f23;
	ld.global.f32 	%f27, [%rd14+-20];
	ld.global.f32 	%f28, [%rd29+-20];
	fma.rn.f32 	%f29, %f27, %f28, %f26;
	ld.global.f32 	%f30, [%rd14+-16];
	ld.global.f32 	%f31, [%rd29+-16];
	fma.rn.f32 	%f32, %f30, %f31, %f29;
	ld.global.f32 	%f33, [%rd14+-12];
	ld.global.f32 	%f34, [%rd29+-12];
	fma.rn.f32 	%f35, %f33, %f34, %f32;
	ld.global.f32 	%f36, [%rd14+-8];
	ld.global.f32 	%f37, [%rd29+-8];
	fma.rn.f32 	%f38, %f36, %f37, %f35;
	ld.global.f32 	%f39, [%rd14+-4];
	ld.global.f32 	%f40, [%rd29+-4];
	fma.rn.f32 	%f41, %f39, %f40, %f38;
	ld.global.f32 	%f42, [%rd14];
	ld.global.f32 	%f43, [%rd29];
	fma.rn.f32 	%f44, %f42, %f43, %f41;
	ld.global.f32 	%f45, [%rd14+4];
	ld.global.f32 	%f46, [%rd29+4];
	fma.rn.f32 	%f47, %f45, %f46, %f44;
	ld.global.f32 	%f48, [%rd14+8];
	ld.global.f32 	%f49, [%rd29+8];
	fma.rn.f32 	%f50, %f48, %f49, %f47;
	ld.global.f32 	%f51, [%rd14+12];
	ld.global.f32 	%f52, [%rd29+12];
	fma.rn.f32 	%f53, %f51, %f52, %f50;
	ld.global.f32 	%f54, [%rd14+16];
	ld.global.f32 	%f55, [%rd29+16];
	fma.rn.f32 	%f56, %f54, %f55, %f53;
	ld.global.f32 	%f57, [%rd14+20];
	ld.global.f32 	%f58, [%rd29+20];
	fma.rn.f32 	%f59, %f57, %f58, %f56;
	ld.global.f32 	%f60, [%rd14+24];
	ld.global.f32 	%f61, [%rd29+24];
	fma.rn.f32 	%f62, %f60, %f61, %f59;
	ld.global.f32 	%f63, [%rd14+28];
	ld.global.f32 	%f64, [%rd29+28];
	fma.rn.f32 	%f111, %f63, %f64, %f62;
	add.s32 	%r32, %r32, 16;
	add.s32 	%r31, %r31, 16;
	add.s64 	%rd29, %rd29, 64;
	setp.ne.s32 	%p4, %r32, 0;
	@%p4 bra 	$L__BB0_4;
$L__BB0_5:
	setp.eq.s32 	%p5, %r3, 0;
	@%p5 bra 	$L__BB0_14;
	and.b32  	%r11, %r23, 7;
	setp.lt.u32 	%p6, %r3, 8;
	@%p6 bra 	$L__BB0_8;
	add.s32 	%r29, %r34, %r2;
	mul.wide.s32 	%rd15, %r29, 4;
	add.s64 	%rd16, %rd2, %rd15;
	ld.global.f32 	%f66, [%rd16];
	mul.wide.u32 	%rd17, %r34, 4;
	add.s64 	%rd18, %rd1, %rd17;
	ld.global.f32 	%f67, [%rd18];
	fma.rn.f32 	%f68, %f66, %f67, %f111;
	ld.global.f32 	%f69, [%rd16+4];
	ld.global.f32 	%f70, [%rd18+4];
	fma.rn.f32 	%f71, %f69, %f70, %f68;
	ld.global.f32 	%f72, [%rd16+8];
	ld.global.f32 	%f73, [%rd18+8];
	fma.rn.f32 	%f74, %f72, %f73, %f71;
	ld.global.f32 	%f75, [%rd16+12];
	ld.global.f32 	%f76, [%rd18+12];
	fma.rn.f32 	%f77, %f75, %f76, %f74;
	ld.global.f32 	%f78, [%rd16+16];
	ld.global.f32 	%f79, [%rd18+16];
	fma.rn.f32 	%f80, %f78, %f79, %f77;
	ld.global.f32 	%f81, [%rd16+20];
	ld.global.f32 	%f82, [%rd18+20];
	fma.rn.f32 	%f83, %f81, %f82, %f80;
	ld.global.f32 	%f84, [%rd16+24];
	ld.global.f32 	%f85, [%rd18+24];
	fma.rn.f32 	%f86, %f84, %f85, %f83;
	ld.global.f32 	%f87, [%rd16+28];
	ld.global.f32 	%f88, [%rd18+28];
	fma.rn.f32 	%f111, %f87, %f88, %f86;
	add.s32 	%r34, %r34, 8;
$L__BB0_8:
	setp.eq.s32 	%p7, %r11, 0;
	@%p7 bra 	$L__BB0_14;
	and.b32  	%r14, %r23, 3;
	setp.lt.u32 	%p8, %r11, 4;
	@%p8 bra 	$L__BB0_11;
	add.s32 	%r30, %r34, %r2;
	mul.wide.s32 	%rd19, %r30, 4;
	add.s64 	%rd20, %rd2, %rd19;
	ld.global.f32 	%f90, [%rd20];
	mul.wide.u32 	%rd21, %r34, 4;
	add.s64 	%rd22, %rd1, %rd21;
	ld.global.f32 	%f91, [%rd22];
	fma.rn.f32 	%f92, %f90, %f91, %f111;
	ld.global.f32 	%f93, [%rd20+4];
	ld.global.f32 	%f94, [%rd22+4];
	fma.rn.f32 	%f95, %f93, %f94, %f92;
	ld.global.f32 	%f96, [%rd20+8];
	ld.global.f32 	%f97, [%rd22+8];
	fma.rn.f32 	%f98, %f96, %f97, %f95;
	ld.global.f32 	%f99, [%rd20+12];
	ld.global.f32 	%f100, [%rd22+12];
	fma.rn.f32 	%f111, %f99, %f100, %f98;
	add.s32 	%r34, %r34, 4;
$L__BB0_11:
	setp.eq.s32 	%p9, %r14, 0;
	@%p9 bra 	$L__BB0_14;
	mul.wide.u32 	%rd23, %r34, 4;
	add.s64 	%rd30, %rd1, %rd23;
	add.s32 	%r37, %r34, %r2;
	neg.s32 	%r36, %r14;
$L__BB0_13:
	.pragma "nounroll";
	mul.wide.s32 	%rd24, %r37, 4;
	add.s64 	%rd25, %rd2, %rd24;
	ld.global.f32 	%f101, [%rd25];
	ld.global.f32 	%f102, [%rd30];
	fma.rn.f32 	%f111, %f101, %f102, %f111;
	add.s64 	%rd30, %rd30, 4;
	add.s32 	%r37, %r37, 1;
	add.s32 	%r36, %r36, 1;
	setp.ne.s32 	%p10, %r36, 0;
	@%p10 bra 	$L__BB0_13;
$L__BB0_14:
	cvta.to.global.u64 	%rd26, %rd10;
	mul.wide.s32 	%rd27, %r1, 4;
	add.s64 	%rd28, %rd26, %rd27;
	st.global.f32 	[%rd28], %f111;
$L__BB0_15:
	ret;

}


// ===== COMPILED SASS (sm_100) =====

	.target	sm_100

	.elftype	@"ET_EXEC"


//--------------------- .note.nv.tkinfo           --------------------------
	.section	.note.nv.tkinfo,"",@"SHT_NOTE"
	.sectionflags	@"SHF_NOTE_NV_TKINFO"
	.tkinfo
        /*0018*/ 	.word	0x00000002
        /*0030*/ 	.string	""
        /*0030*/ 	.string	"ptxas"
        /*0030*/ 	.string	"Cuda compilation tools, release 13.0, V13.0.88"
        /*0030*/ 	.string	"Build cuda_13.0.r13.0/compiler.36424714_0"
        /*0030*/ 	.string	"-arch sm_100 -m 64 "



//--------------------- .note.nv.cuinfo           --------------------------
	.section	.note.nv.cuinfo,"",@"SHT_NOTE"
	.sectionflags	@"SHF_NOTE_NV_CUINFO"
        /*0018*/ 	.short	0x0002
        /*001a*/ 	.short	0x0064
        /*001c*/ 	.short	0x0082
	.zero		2


//--------------------- .nv.info                  --------------------------
	.section	.nv.info,"",@"SHT_CUDA_INFO"
	.align	4


	//----- nvinfo : EIATTR_REGCOUNT
	.align		4
        /*0000*/ 	.byte	0x04, 0x2f
        /*0002*/ 	.short	(.L_1 - .L_0)
	.align		4
.L_0:
        /*0004*/ 	.word	index@(_Z10matrix_mulPfS_S_ii)
        /*0008*/ 	.word	0x0000001e


	//----- nvinfo : EIATTR_FRAME_SIZE
	.align		4
.L_1:
        /*000c*/ 	.byte	0x04, 0x11
        /*000e*/ 	.short	(.L_3 - .L_2)
	.align		4
.L_2:
        /*0010*/ 	.word	index@(_Z10matrix_mulPfS_S_ii)
        /*0014*/ 	.word	0x00000000


	//----- nvinfo : EIATTR_MIN_STACK_SIZE
	.align		4
.L_3:
        /*0018*/ 	.byte	0x04, 0x12
        /*001a*/ 	.short	(.L_5 - .L_4)
	.align		4
.L_4:
        /*001c*/ 	.word	index@(_Z10matrix_mulPfS_S_ii)
        /*0020*/ 	.word	0x00000000
.L_5:


//--------------------- .nv.compat                --------------------------
	.section	.nv.compat,"",@"SHT_CUDA_COMPAT_INFO"
	.align	4
        /*0000*/ 	.byte	0x02, 0x09, 0x00, 0x00, 0x02, 0x02, 0x01, 0x00, 0x02, 0x05, 0x05, 0x00, 0x03, 0x07, 0x01, 0x01
        /*0010*/ 	.byte	0x02, 0x03, 0x00, 0x00, 0x02, 0x06, 0x01, 0x00, 0x04, 0x0b, 0x08, 0x00, 0x09, 0x00, 0x00, 0x00
        /*0020*/ 	.byte	0x00, 0x00, 0x00, 0x00


//--------------------- .nv.info._Z10matrix_mulPfS_S_ii --------------------------
	.section	.nv.info._Z10matrix_mulPfS_S_ii,"",@"SHT_CUDA_INFO"
	.sectionflags	@""
	.align	4


	//----- nvinfo : EIATTR_CUDA_API_VERSION
	.align		4
        /*0000*/ 	.byte	0x04, 0x37
        /*0002*/ 	.short	(.L_7 - .L_6)
.L_6:
        /*0004*/ 	.word	0x00000082


	//----- nvinfo : EIATTR_KPARAM_INFO
	.align		4
.L_7:
        /*0008*/ 	.byte	0x04, 0x17
        /*000a*/ 	.short	(.L_9 - .L_8)
.L_8:
        /*000c*/ 	.word	0x00000000
        /*0010*/ 	.short	0x0004
        /*0012*/ 	.short	0x001c
        /*0014*/ 	.byte	0x00, 0xf0, 0x11, 0x00


	//----- nvinfo : EIATTR_KPARAM_INFO
	.align		4
.L_9:
        /*0018*/ 	.byte	0x04, 0x17
        /*001a*/ 	.short	(.L_11 - .L_10)
.L_10:
        /*001c*/ 	.word	0x00000000
        /*0020*/ 	.short	0x0003
        /*0022*/ 	.short	0x0018
        /*0024*/ 	.byte	0x00, 0xf0, 0x11, 0x00


	//----- nvinfo : EIATTR_KPARAM_INFO
	.align		4
.L_11:
        /*0028*/ 	.byte	0x04, 0x17
        /*002a*/ 	.short	(.L_13 - .L_12)
.L_12:
        /*002c*/ 	.word	0x00000000
        /*0030*/ 	.short	0x0002
        /*0032*/ 	.short	0x0010
        /*0034*/ 	.byte	0x00, 0xf5, 0x21, 0x00


	//----- nvinfo : EIATTR_KPARAM_INFO
	.align		4
.L_13:
        /*0038*/ 	.byte	0x04, 0x17
        /*003a*/ 	.short	(.L_15 - .L_14)
.L_14:
        /*003c*/ 	.word	0x00000000
        /*0040*/ 	.short	0x0001
        /*0042*/ 	.short	0x0008
        /*0044*/ 	.byte	0x00, 0xf5, 0x21, 0x00


	//----- nvinfo : EIATTR_KPARAM_INFO
	.align		4
.L_15:
        /*0048*/ 	.byte	0x04, 0x17
        /*004a*/ 	.short	(.L_17 - .L_16)
.L_16:
        /*004c*/ 	.word	0x00000000
        /*0050*/ 	.short	0x0000
        /*0052*/ 	.short	0x0000
        /*0054*/ 	.byte	0x00, 0xf5, 0x21, 0x00


	//----- nvinfo : EIATTR_SPARSE_MMA_MASK
	.align		4
.L_17:
        /*0058*/ 	.byte	0x03, 0x50
        /*005a*/ 	.short	0x0000


	//----- nvinfo : EIATTR_MAXREG_COUNT
	.align		4
        /*005c*/ 	.byte	0x03, 0x1b
        /*005e*/ 	.short	0x00ff


	//----- nvinfo : EIATTR_MERCURY_ISA_VERSION
	.align		4
        /*0060*/ 	.byte	0x03, 0x5f
        /*0062*/ 	.short	0x0101


	//----- nvinfo : EIATTR_VRC_CTA_INIT_COUNT
	.align		4
        /*0064*/ 	.byte	0x02, 0x4a
	.zero		1
	.zero		1


	//----- nvinfo : EIATTR_EXIT_INSTR_OFFSETS
	.align		4
        /*0068*/ 	.byte	0x04, 0x1c
        /*006a*/ 	.short	(.L_19 - .L_18)


	//   ....[0]....
.L_18:
        /*006c*/ 	.word	0x00000070


	//   ....[1]....
        /*0070*/ 	.word	0x00000aa0


	//----- nvinfo : EIATTR_CBANK_PARAM_SIZE
	.align		4
.L_19:
        /*0074*/ 	.byte	0x03, 0x19
        /*0076*/ 	.short	0x0020


	//----- nvinfo : EIATTR_PARAM_CBANK
	.align		4
        /*0078*/ 	.byte	0x04, 0x0a
        /*007a*/ 	.short	(.L_21 - .L_20)
	.align		4
.L_20:
        /*007c*/ 	.word	index@(.nv.constant0._Z10matrix_mulPfS_S_ii)
        /*0080*/ 	.short	0x0380
        /*0082*/ 	.short	0x0020


	//----- nvinfo : EIATTR_SW_WAR
	.align		4
.L_21:
        /*0084*/ 	.byte	0x04, 0x36
        /*0086*/ 	.short	(.L_23 - .L_22)
.L_22:
        /*0088*/ 	.word	0x00000008
.L_23:


//--------------------- .nv.callgraph             --------------------------
	.section	.nv.callgraph,"",@"SHT_CUDA_CALLGRAPH"
	.align	4
	.sectionentsize	8
	.align		4
        /*0000*/ 	.word	0x00000000
	.align		4
        /*0004*/ 	.word	0xffffffff
	.align		4
        /*0008*/ 	.word	0x00000000
	.align		4
        /*000c*/ 	.word	0xfffffffe
	.align		4
        /*0010*/ 	.word	0x00000000
	.align		4
        /*0014*/ 	.word	0xfffffffd
	.align		4
        /*0018*/ 	.word	0x00000000
	.align		4
        /*001c*/ 	.word	0xfffffffc


//--------------------- .text._Z10matrix_mulPfS_S_ii --------------------------
	.section	.text._Z10matrix_mulPfS_S_ii,"ax",@progbits
	.align	128
        .global         _Z10matrix_mulPfS_S_ii
        .type           _Z10matrix_mulPfS_S_ii,@function
        .size           _Z10matrix_mulPfS_S_ii,(.L_x_7 - _Z10matrix_mulPfS_S_ii)
        .other          _Z10matrix_mulPfS_S_ii,@"STO_CUDA_ENTRY STV_DEFAULT"
_Z10matrix_mulPfS_S_ii:
.text._Z10matrix_mulPfS_S_ii:
[----:B------:R-:W-:Y:S01]  /*0000*/  LDC R1, c[0x0][0x37c] ;  /* 0x0000df00ff017b82 */ /* 0x000fe20000000800 */
[----:B------:R-:W0:Y:S07]  /*0010*/  S2R R3, SR_TID.X ;  /* 0x0000000000037919 */ /* 0x000e2e0000002100 */
[----:B------:R-:W0:Y:S01]  /*0020*/  S2UR UR4, SR_CTAID.X ;  /* 0x00000000000479c3 */ /* 0x000e220000002500 */
[----:B------:R-:W1:Y:S07]  /*0030*/  LDCU UR5, c[0x0][0x398] ;  /* 0x00007300ff0577ac */ /* 0x000e6e0008000800 */
[----:B------:R-:W0:Y:S02]  /*0040*/  LDC R0, c[0x0][0x360] ;  /* 0x0000d800ff007b82 */ /* 0x000e240000000800 */
[----:B0-----:R-:W-:-:S05]  /*0050*/  IMAD R0, R0, UR4, R3 ;  /* 0x0000000400007c24 */ /* 0x001fca000f8e0203 */
[----:B-1----:R-:W-:-:S13]  /*0060*/  ISETP.GE.AND P0, PT, R0, UR5, PT ;  /* 0x0000000500007c0c */ /* 0x002fda000bf06270 */
[----:B------:R-:W-:Y:S05]  /*0070*/  @P0 EXIT ;  /* 0x000000000000094d */ /* 0x000fea0003800000 */
[----:B------:R-:W0:Y:S01]  /*0080*/  LDCU UR8, c[0x0][0x39c] ;  /* 0x00007380ff0877ac */ /* 0x000e220008000800 */
[----:B------:R-:W-:Y:S01]  /*0090*/  HFMA2 R15, -RZ, RZ, 0, 0 ;  /* 0x00000000ff0f7431 */ /* 0x000fe200000001ff */
[----:B------:R-:W1:Y:S01]  /*00a0*/  LDCU.64 UR12, c[0x0][0x358] ;  /* 0x00006b00ff0c77ac */ /* 0x000e620008000a00 */
[----:B0-----:R-:W-:-:S09]  /*00b0*/  UISETP.GE.AND UP0, UPT, UR8, 0x1, UPT ;  /* 0x000000010800788c */ /* 0x001fd2000bf06270 */
[----:B-1----:R-:W-:Y:S05]  /*00c0*/  BRA.U !UP0, `(.L_x_0) ;  /* 0x0000000908687547 */ /* 0x002fea000b800000 */
[----:B------:R-:W-:Y:S02]  /*00d0*/  UISETP.GE.U32.AND UP1, UPT, UR8, 0x10, UPT ;  /* 0x000000100800788c */ /* 0x000fe4000bf26070 */
[----:B------:R-:W-:Y:S01]  /*00e0*/  IMAD R7, R0, UR8, RZ ;  /* 0x0000000800077c24 */ /* 0x000fe2000f8e02ff */
[----:B------:R-:W-:Y:S01]  /*00f0*/  ULOP3.LUT UR9, UR8, 0xf, URZ, 0xc0, !UPT ;  /* 0x0000000f08097892 */ /* 0x000fe2000f8ec0ff */
[----:B------:R-:W-:Y:S02]  /*0100*/  MOV R15, RZ ;  /* 0x000000ff000f7202 */ /* 0x000fe40000000f00 */
[----:B------:R-:W-:Y:S01]  /*0110*/  MOV R8, RZ ;  /* 0x000000ff00087202 */ /* 0x000fe20000000f00 */
[----:B------:R-:W-:Y:S02]  /*0120*/  UISETP.NE.AND UP0, UPT, UR9, URZ, UPT ;  /* 0x000000ff0900728c */ /* 0x000fe4000bf05270 */
[----:B------:R-:W-:Y:S09]  /*0130*/  BRA.U !UP1, `(.L_x_1) ;  /* 0x0000000509187547 */ /* 0x000ff2000b800000 */
[----:B------:R-:W0:Y:S01]  /*0140*/  LDCU.64 UR4, c[0x0][0x390] ;  /* 0x00007200ff0477ac */ /* 0x000e220008000a00 */
[----:B------:R-:W-:Y:S02]  /*0150*/  MOV R15, RZ ;  /* 0x000000ff000f7202 */ /* 0x000fe40000000f00 */
[----:B------:R-:W-:Y:S01]  /*0160*/  MOV R6, R7 ;  /* 0x0000000700067202 */ /* 0x000fe20000000f00 */
[----:B------:R-:W1:Y:S01]  /*0170*/  LDCU.64 UR6, c[0x0][0x388] ;  /* 0x00007100ff0677ac */ /* 0x000e620008000a00 */
[----:B------:R-:W-:-:S04]  /*0180*/  ULOP3.LUT UR10, UR8, 0x7ffffff0, URZ, 0xc0, !UPT ;  /* 0x7ffffff0080a7892 */ /* 0x000fc8000f8ec0ff */
[----:B------:R-:W-:Y:S02]  /*0190*/  UIADD3 UR11, UPT, UPT, -UR10, URZ, URZ ;  /* 0x000000ff0a0b7290 */ /* 0x000fe4000fffe1ff */
[----:B------:R-:W-:Y:S01]  /*01a0*/  MOV R8, UR10 ;  /* 0x0000000a00087c02 */ /* 0x000fe20008000f00 */
[----:B0-----:R-:W-:-:S04]  /*01b0*/  UIADD3 UR4, UP2, UPT, UR4, 0x20, URZ ;  /* 0x0000002004047890 */ /* 0x001fc8000ff5e0ff */
[----:B------:R-:W-:Y:S02]  /*01c0*/  UIADD3.X UR5, UPT, UPT, URZ, UR5, URZ, UP2, !UPT ;  /* 0x00000005ff057290 */ /* 0x000fe400097fe4ff */
[----:B-1----:R-:W-:Y:S01]  /*01d0*/  UIADD3 UR6, UP1, UPT, UR6, 0x20, URZ ;  /* 0x0000002006067890 */ /* 0x002fe2000ff3e0ff */
[----:B------:R-:W-:-:S03]  /*01e0*/  MOV R2, UR4 ;  /* 0x0000000400027c02 */ /* 0x000fc60008000f00 */
[----:B------:R-:W-:Y:S01]  /*01f0*/  MOV R3, UR5 ;  /* 0x0000000500037c02 */ /* 0x000fe20008000f00 */
[----:B------:R-:W-:-:S12]  /*0200*/  UIADD3.X UR7, UPT, UPT, URZ, UR7, URZ, UP1, !UPT ;  /* 0x00000007ff077290 */ /* 0x000fd80008ffe4ff */
.L_x_2:
[----:B------:R-:W-:Y:S01]  /*0210*/  MOV R4, UR6 ;  /* 0x0000000600047c02 */ /* 0x000fe20008000f00 */
[----:B------:R-:W2:Y:S01]  /*0220*/  LDG.E R17, desc[UR12][R2.64+-0x20] ;  /* 0xffffe00c02117981 */ /* 0x000ea2000c1e1900 */
[----:B------:R-:W-:-:S03]  /*0230*/  MOV R5, UR7 ;  /* 0x0000000700057c02 */ /* 0x000fc60008000f00 */
[----:B------:R-:W3:Y:S01]  /*0240*/  LDG.E R25, desc[UR12][R2.64+-0x1c] ;  /* 0xffffe40c02197981 */ /* 0x000ee2000c1e1900 */
[----:B------:R-:W-:-:S03]  /*0250*/  IMAD.WIDE R4, R6, 0x4, R4 ;  /* 0x0000000406047825 */ /* 0x000fc600078e0204 */
[----:B------:R-:W4:Y:S04]  /*0260*/  LDG.E R19, desc[UR12][R2.64+-0x18] ;  /* 0xffffe80c02137981 */ /* 0x000f28000c1e1900 */
[----:B------:R-:W2:Y:S04]  /*0270*/  LDG.E R16, desc[UR12][R4.64+-0x20] ;  /* 0xffffe00c04107981 */ /* 0x000ea8000c1e1900 */
[----:B------:R-:W3:Y:S04]  /*0280*/  LDG.E R18, desc[UR12][R4.64+-0x1c] ;  /* 0xffffe40c04127981 */ /* 0x000ee8000c1e1900 */
[----:B------:R-:W4:Y:S04]  /*0290*/  LDG.E R20, desc[UR12][R4.64+-0x18] ;  /* 0xffffe80c04147981 */ /* 0x000f28000c1e1900 */
[----:B------:R-:W5:Y:S04]  /*02a0*/  LDG.E R22, desc[UR12][R2.64+-0x14] ;  /* 0xffffec0c02167981 */ /* 0x000f68000c1e1900 */
        /* <DEDUP_REMOVED lines=8> */
[----:B------:R-:W5:Y:S01]  /*0330*/  LDG.E R14, desc[UR12][R4.64+-0x4] ;  /* 0xfffffc0c040e7981 */ /* 0x000f62000c1e1900 */
[----:B--2---:R-:W-:-:S03]  /*0340*/  FFMA R17, R16, R17, R15 ;  /* 0x0000001110117223 */ /* 0x004fc6000000000f */
[----:B------:R-:W2:Y:S04]  /*0350*/  LDG.E R15, desc[UR12][R2.64] ;  /* 0x0000000c020f7981 */ /* 0x000ea8000c1e1900 */
[----:B------:R-:W2:Y:S01]  /*0360*/  LDG.E R16, desc[UR12][R4.64] ;  /* 0x0000000c04107981 */ /* 0x000ea2000c1e1900 */
[----:B---3--:R-:W-:-:S03]  /*0370*/  FFMA R25, R18, R25, R17 ;  /* 0x0000001912197223 */ /* 0x008fc60000000011 */
[----:B------:R-:W3:Y:S01]  /*0380*/  LDG.E R17, desc[UR12][R2.64+0x4] ;  /* 0x0000040c02117981 */ /* 0x000ee2000c1e1900 */
[----:B----4-:R-:W-:-:S03]  /*0390*/  FFMA R26, R20, R19, R25 ;  /* 0x00000013141a7223 */ /* 0x010fc60000000019 */
[----:B------:R-:W3:Y:S04]  /*03a0*/  LDG.E R18, desc[UR12][R4.64+0x4] ;  /* 0x0000040c04127981 */ /* 0x000ee8000c1e1900 */
[----:B------:R-:W4:Y:S01]  /*03b0*/  LDG.E R20, desc[UR12][R2.64+0x8] ;  /* 0x0000080c02147981 */ /* 0x000f22000c1e1900 */
[----:B-----5:R-:W-:-:S03]  /*03c0*/  FFMA R25, R21, R22, R26 ;  /* 0x0000001615197223 */ /* 0x020fc6000000001a */
[----:B------:R-:W4:Y:S04]  /*03d0*/  LDG.E R19, desc[UR12][R4.64+0x8] ;  /* 0x0000080c04137981 */ /* 0x000f28000c1e1900 */
[----:B------:R-:W5:Y:S01]  /*03e0*/  LDG.E R22, desc[UR12][R2.64+0xc] ;  /* 0x00000c0c02167981 */ /* 0x000f62000c1e1900 */
[----:B------:R-:W-:-:S03]  /*03f0*/  FFMA R25, R24, R23, R25 ;  /* 0x0000001718197223 */ /* 0x000fc60000000019 */
[----:B------:R-:W5:Y:S04]  /*0400*/  LDG.E R21, desc[UR12][R4.64+0xc] ;  /* 0x00000c0c04157981 */ /* 0x000f68000c1e1900 */
[----:B------:R-:W5:Y:S01]  /*0410*/  LDG.E R24, desc[UR12][R2.64+0x10] ;  /* 0x0000100c02187981 */ /* 0x000f62000c1e1900 */
[----:B------:R-:W-:-:S03]  /*0420*/  FFMA R25, R10, R9, R25 ;  /* 0x000000090a197223 */ /* 0x000fc60000000019 */
[----:B------:R-:W5:Y:S04]  /*0430*/  LDG.E R23, desc[UR12][R4.64+0x10] ;  /* 0x0000100c04177981 */ /* 0x000f68000c1e1900 */
[----:B------:R-:W5:Y:S01]  /*0440*/  LDG.E R10, desc[UR12][R2.64+0x14] ;  /* 0x0000140c020a7981 */ /* 0x000f62000c1e1900 */
[----:B------:R-:W-:-:S03]  /*0450*/  FFMA R27, R12, R11, R25 ;  /* 0x0000000b0c1b7223 */ /* 0x000fc60000000019 */
[----:B------:R-:W5:Y:S04]  /*0460*/  LDG.E R9, desc[UR12][R4.64+0x14] ;  /* 0x0000140c04097981 */ /* 0x000f68000c1e1900 */
[----:B------:R-:W5:Y:S04]  /*0470*/  LDG.E R11, desc[UR12][R2.64+0x18] ;  /* 0x0000180c020b7981 */ /* 0x000f68000c1e1900 */
[----:B------:R-:W5:Y:S04]  /*0480*/  LDG.E R12, desc[UR12][R4.64+0x18] ;  /* 0x0000180c040c7981 */ /* 0x000f68000c1e1900 */
[----:B------:R-:W5:Y:S04]  /*0490*/  LDG.E R25, desc[UR12][R4.64+0x1c] ;  /* 0x00001c0c04197981 */ /* 0x000f68000c1e1900 */
[----:B------:R0:W5:Y:S01]  /*04a0*/  LDG.E R26, desc[UR12][R2.64+0x1c] ;  /* 0x00001c0c021a7981 */ /* 0x000162000c1e1900 */
[----:B------:R-:W-:Y:S01]  /*04b0*/  FFMA R13, R14, R13, R27 ;  /* 0x0000000d0e0d7223 */ /* 0x000fe2000000001b */
[----:B------:R-:W-:-:S04]  /*04c0*/  UIADD3 UR11, UPT, UPT, UR11, 0x10, URZ ;  /* 0x000000100b0b7890 */ /* 0x000fc8000fffe0ff */
[----:B------:R-:W-:Y:S01]  /*04d0*/  UISETP.NE.AND UP1, UPT, UR11, URZ, UPT ;  /* 0x000000ff0b00728c */ /* 0x000fe2000bf25270 */
[----:B0-----:R-:W-:Y:S02]  /*04e0*/  IADD3 R2, P0, PT, R2, 0x40, RZ ;  /* 0x0000004002027810 */ /* 0x001fe40007f1e0ff */
[----:B------:R-:W-:Y:S02]  /*04f0*/  IADD3 R6, PT, PT, R6, 0x10, RZ ;  /* 0x0000001006067810 */ /* 0x000fe40007ffe0ff */
[----:B------:R-:W-:Y:S01]  /*0500*/  IADD3.X R3, PT, PT, RZ, R3, RZ, P0, !PT ;  /* 0x00000003ff037210 */ /* 0x000fe200007fe4ff */
[----:B--2---:R-:W-:-:S04]  /*0510*/  FFMA R13, R16, R15, R13 ;  /* 0x0000000f100d7223 */ /* 0x004fc8000000000d */
[----:B---3--:R-:W-:-:S04]  /*0520*/  FFMA R18, R18, R17, R13 ;  /* 0x0000001112127223 */ /* 0x008fc8000000000d */
[----:B----4-:R-:W-:-:S04]  /*0530*/  FFMA R18, R19, R20, R18 ;  /* 0x0000001413127223 */ /* 0x010fc80000000012 */
[----:B-----5:R-:W-:-:S04]  /*0540*/  FFMA R18, R21, R22, R18 ;  /* 0x0000001615127223 */ /* 0x020fc80000000012 */
[----:B------:R-:W-:-:S04]  /*0550*/  FFMA R18, R23, R24, R18 ;  /* 0x0000001817127223 */ /* 0x000fc80000000012 */
[----:B------:R-:W-:-:S04]  /*0560*/  FFMA R9, R9, R10, R18 ;  /* 0x0000000a09097223 */ /* 0x000fc80000000012 */
[----:B------:R-:W-:-:S04]  /*0570*/  FFMA R12, R12, R11, R9 ;  /* 0x0000000b0c0c7223 */ /* 0x000fc80000000009 */
[----:B------:R-:W-:Y:S01]  /*0580*/  FFMA R15, R25, R26, R12 ;  /* 0x0000001a190f7223 */ /* 0x000fe2000000000c */
[----:B------:R-:W-:Y:S06]  /*0590*/  BRA.U UP1, `(.L_x_2) ;  /* 0xfffffffd011c7547 */ /* 0x000fec000b83ffff */
.L_x_1:
[----:B------:R-:W-:Y:S05]  /*05a0*/  BRA.U !UP0, `(.L_x_0) ;  /* 0x0000000508307547 */ /* 0x000fea000b800000 */
[----:B------:R-:W-:Y:S02]  /*05b0*/  UISETP.GE.U32.AND UP0, UPT, UR9, 0x8, UPT ;  /* 0x000000080900788c */ /* 0x000fe4000bf06070 */
[----:B------:R-:W-:-:S04]  /*05c0*/  ULOP3.LUT UR5, UR8, 0x7, URZ, 0xc0, !UPT ;  /* 0x0000000708057892 */ /* 0x000fc8000f8ec0ff */
[----:B------:R-:W-:-:S03]  /*05d0*/  UISETP.NE.AND UP1, UPT, UR5, URZ, UPT ;  /* 0x000000ff0500728c */ /* 0x000fc6000bf25270 */
[----:B------:R-:W-:Y:S08]  /*05e0*/  BRA.U !UP0, `(.L_x_3) ;  /* 0x0000000108787547 */ /* 0x000ff0000b800000 */
[----:B------:R-:W0:Y:S01]  /*05f0*/  LDC.64 R2, c[0x0][0x388] ;  /* 0x0000e200ff027b82 */ /* 0x000e220000000a00 */
[----:B------:R-:W-:-:S07]  /*0600*/  IADD3 R9, PT, PT, R7, R8, RZ ;  /* 0x0000000807097210 */ /* 0x000fce0007ffe0ff */
[----:B------:R-:W1:Y:S01]  /*0610*/  LDC.64 R4, c[0x0][0x390] ;  /* 0x0000e400ff047b82 */ /* 0x000e620000000a00 */
[----:B0-----:R-:W-:-:S05]  /*0620*/  IMAD.WIDE R2, R9, 0x4, R2 ;  /* 0x0000000409027825 */ /* 0x001fca00078e0202 */
[----:B------:R-:W2:Y:S01]  /*0630*/  LDG.E R10, desc[UR12][R2.64] ;  /* 0x0000000c020a7981 */ /* 0x000ea2000c1e1900 */
[----:B-1----:R-:W-:-:S03]  /*0640*/  IMAD.WIDE.U32 R4, R8, 0x4, R4 ;  /* 0x0000000408047825 */ /* 0x002fc600078e0004 */
[----:B------:R-:W3:Y:S04]  /*0650*/  LDG.E R13, desc[UR12][R2.64+0x4] ;  /* 0x0000040c020d7981 */ /* 0x000ee8000c1e1900 */
[----:B------:R-:W2:Y:S04]  /*0660*/  LDG.E R11, desc[UR12][R4.64] ;  /* 0x0000000c040b7981 */ /* 0x000ea8000c1e1900 */
[----:B------:R-:W3:Y:S04]  /*0670*/  LDG.E R12, desc[UR12][R4.64+0x4] ;  /* 0x0000040c040c7981 */ /* 0x000ee8000c1e1900 */
[----:B------:R-:W4:Y:S04]  /*0680*/  LDG.E R17, desc[UR12][R2.64+0x8] ;  /* 0x0000080c02117981 */ /* 0x000f28000c1e1900 */
        /* <DEDUP_REMOVED lines=11> */
[----:B------:R-:W-:Y:S01]  /*0740*/  IADD3 R8, PT, PT, R8, 0x8, RZ ;  /* 0x0000000808087810 */ /* 0x000fe20007ffe0ff */
[----:B--2---:R-:W-:-:S04]  /*0750*/  FFMA R10, R10, R11, R15 ;  /* 0x0000000b0a0a7223 */ /* 0x004fc8000000000f */
[----:B---3--:R-:W-:-:S04]  /*0760*/  FFMA R10, R13, R12, R10 ;  /* 0x0000000c0d0a7223 */ /* 0x008fc8000000000a */
[----:B----4-:R-:W-:-:S04]  /*0770*/  FFMA R10, R17, R14, R10 ;  /* 0x0000000e110a7223 */ /* 0x010fc8000000000a */
[----:B-----5:R-:W-:-:S04]  /*0780*/  FFMA R10, R19, R16, R10 ;  /* 0x00000010130a7223 */ /* 0x020fc8000000000a */
[----:B------:R-:W-:-:S04]  /*0790*/  FFMA R10, R21, R18, R10 ;  /* 0x00000012150a7223 */ /* 0x000fc8000000000a */
[----:B------:R-:W-:-:S04]  /*07a0*/  FFMA R23, R23, R20, R10 ;  /* 0x0000001417177223 */ /* 0x000fc8000000000a */
[----:B------:R-:W-:-:S04]  /*07b0*/  FFMA R6, R6, R9, R23 ;  /* 0x0000000906067223 */ /* 0x000fc80000000017 */
[----:B------:R-:W-:-:S07]  /*07c0*/  FFMA R15, R25, R22, R6 ;  /* 0x00000016190f7223 */ /* 0x000fce0000000006 */
.L_x_3:
        /* <DEDUP_REMOVED lines=17> */
[----:B------:R-:W5:Y:S01]  /*08e0*/  LDG.E R14, desc[UR12][R4.64+0xc] ;  /* 0x00000c0c040e7981 */ /* 0x000f62000c1e1900 */
[----:B------:R-:W-:Y:S01]  /*08f0*/  IADD3 R8, PT, PT, R8, 0x4, RZ ;  /* 0x0000000408087810 */ /* 0x000fe20007ffe0ff */
[----:B--2---:R-:W-:-:S04]  /*0900*/  FFMA R6, R6, R9, R15 ;  /* 0x0000000906067223 */ /* 0x004fc8000000000f */
[----:B---3--:R-:W-:-:S04]  /*0910*/  FFMA R6, R11, R10, R6 ;  /* 0x0000000a0b067223 */ /* 0x008fc80000000006 */
[----:B----4-:R-:W-:-:S04]  /*0920*/  FFMA R6, R13, R12, R6 ;  /* 0x0000000c0d067223 */ /* 0x010fc80000000006 */
[----:B-----5:R-:W-:-:S07]  /*0930*/  FFMA R15, R17, R14, R6 ;  /* 0x0000000e110f7223 */ /* 0x020fce0000000006 */
.L_x_4:
[----:B------:R-:W-:Y:S05]  /*0940*/  BRA.U !UP1, `(.L_x_0) ;  /* 0x0000000109487547 */ /* 0x000fea000b800000 */
[----:B------:R-:W0:Y:S01]  /*0950*/  LDC.64 R2, c[0x0][0x390] ;  /* 0x0000e400ff027b82 */ /* 0x000e220000000a00 */
[----:B------:R-:W-:Y:S01]  /*0960*/  IADD3 R7, PT, PT, R7, R8, RZ ;  /* 0x0000000807077210 */ /* 0x000fe20007ffe0ff */
[----:B------:R-:W-:-:S06]  /*0970*/  UIADD3 UR4, UPT, UPT, -UR4, URZ, URZ ;  /* 0x000000ff04047290 */ /* 0x000fcc000fffe1ff */
[----:B------:R-:W1:Y:S01]  /*0980*/  LDC.64 R10, c[0x0][0x388] ;  /* 0x0000e200ff0a7b82 */ /* 0x000e620000000a00 */
[----:B0-----:R-:W-:-:S03]  /*0990*/  IMAD.WIDE.U32 R2, R8, 0x4, R2 ;  /* 0x0000000408027825 */ /* 0x001fc600078e0002 */
[----:B------:R-:W-:Y:S02]  /*09a0*/  MOV R6, R2 ;  /* 0x0000000200067202 */ /* 0x000fe40000000f00 */
[----:B------:R-:W-:-:S07]  /*09b0*/  MOV R5, R3 ;  /* 0x0000000300057202 */ /* 0x000fce0000000f00 */
.L_x_5:
[----:B-1----:R-:W-:Y:S01]  /*09c0*/  IMAD.WIDE R2, R7, 0x4, R10 ;  /* 0x0000000407027825 */ /* 0x002fe200078e020a */
[----:B------:R-:W-:-:S05]  /*09d0*/  MOV R4, R6 ;  /* 0x0000000600047202 */ /* 0x000fca0000000f00 */
[----:B------:R-:W2:Y:S04]  /*09e0*/  LDG.E R2, desc[UR12][R2.64] ;  /* 0x0000000c02027981 */ /* 0x000ea8000c1e1900 */
[----:B------:R0:W2:Y:S01]  /*09f0*/  LDG.E R4, desc[UR12][R4.64] ;  /* 0x0000000c04047981 */ /* 0x0000a2000c1e1900 */
[----:B------:R-:W-:Y:S01]  /*0a00*/  UIADD3 UR4, UPT, UPT, UR4, 0x1, URZ ;  /* 0x0000000104047890 */ /* 0x000fe2000fffe0ff */
[----:B------:R-:W-:Y:S02]  /*0a10*/  IADD3 R6, P0, PT, R6, 0x4, RZ ;  /* 0x0000000406067810 */ /* 0x000fe40007f1e0ff */
[----:B------:R-:W-:Y:S01]  /*0a20*/  IADD3 R7, PT, PT, R7, 0x1, RZ ;  /* 0x0000000107077810 */ /* 0x000fe20007ffe0ff */
[----:B------:R-:W-:Y:S01]  /*0a30*/  UISETP.NE.AND UP0, UPT, UR4, URZ, UPT ;  /* 0x000000ff0400728c */ /* 0x000fe2000bf05270 */
[----:B0-----:R-:W-:Y:S01]  /*0a40*/  IADD3.X R5, PT, PT, RZ, R5, RZ, P0, !PT ;  /* 0x00000005ff057210 */ /* 0x001fe200007fe4ff */
[----:B--2---:R-:W-:-:S07]  /*0a50*/  FFMA R15, R2, R4, R15 ;  /* 0x00000004020f7223 */ /* 0x004fce000000000f */
[----:B------:R-:W-:Y:S05]  /*0a60*/  BRA.U UP0, `(.L_x_5) ;  /* 0xfffffffd00d47547 */ /* 0x000fea000b83ffff */
.L_x_0:
[----:B------:R-:W0:Y:S02]  /*0a70*/  LDC.64 R2, c[0x0][0x380] ;  /* 0x0000e000ff027b82 */ /* 0x000e240000000a00 */
[----:B0-----:R-:W-:-:S05]  /*0a80*/  IMAD.WIDE R2, R0, 0x4, R2 ;  /* 0x0000000400027825 */ /* 0x001fca00078e0202 */
[----:B------:R-:W-:Y:S01]  /*0a90*/  STG.E desc[UR12][R2.64], R15 ;  /* 0x0000000f02007986 */ /* 0x000fe2000c10190c */
[----:B------:R-:W-:Y:S05]  /*0aa0*/  EXIT ;  /* 0x000000000000794d */ /* 0x000fea0003800000 */
.L_x_6:
[----:B------:R-:W-:-:S00]  /*0ab0*/  BRA `(.L_x_6) ;  /* 0xfffffffc00fc7947 */ /* 0x000fc0000383ffff */
[----:B------:R-:W-:-:S00]  /*0ac0*/  NOP ;  /* 0x0000000000007918 */ /* 0x000fc00000000000 */
        /* <DEDUP_REMOVED lines=11> */
.L_x_7:


//--------------------- .nv.shared.reserved.0     --------------------------
	.section	.nv.shared.reserved.0,"aw",@nobits
	.weak		__nv_reservedSMEM_offset_0_alias
	.size		__nv_reservedSMEM_offset_0_alias, 0, 64
	.other		__nv_reservedSMEM_offset_0_alias,@"STO_CUDA_RESERVED_SHARED STV_DEFAULT"
__nv_reservedSMEM_offset_0_alias:
	.zero		0
	.zero		64


//--------------------- .nv.constant0._Z10matrix_mulPfS_S_ii --------------------------
	.section	.nv.constant0._Z10matrix_mulPfS_S_ii,"a",@progbits
	.sectionflags	@""
	.align	4
.nv.constant0._Z10matrix_mulPfS_S_ii:
	.zero		928


//--------------------- SYMBOLS --------------------------

	.type		.nv.reservedSmem.offset0,@object
	.size		.nv.reservedSmem.offset0,0x4
